	.headerflags	@"EF_CUDA_TEXMODE_UNIFIED EF_CUDA_64BIT_ADDRESS EF_CUDA_ACCELERATORS EF_CUDA_SM90 EF_CUDA_VIRTUAL_SM(EF_CUDA_SM90)"
	.elftype	@"ET_EXEC"


//--------------------- .nv.info                  --------------------------
	.section	.nv.info,"",@"SHT_CUDA_INFO"
	.align	4


	//----- nvinfo : EIATTR_REGCOUNT
	.align		4
        /*0000*/ 	.byte	0x04, 0x2f
        /*0002*/ 	.short	(.L_3 - .L_2)
	.align		4
.L_2:
        /*0004*/ 	.word	index@(triton_poi_fused__native_batch_norm_legit_no_training_relu_11)
        /*0008*/ 	.word	0x00000020


	//----- nvinfo : EIATTR_MIN_STACK_SIZE
	.align		4
.L_3:
        /*000c*/ 	.byte	0x04, 0x12
        /*000e*/ 	.short	(.L_5 - .L_4)
	.align		4
.L_4:
        /*0010*/ 	.word	index@(triton_poi_fused__native_batch_norm_legit_no_training_relu_11)
        /*0014*/ 	.word	0x00000000


	//----- nvinfo : EIATTR_FRAME_SIZE
	.align		4
.L_5:
        /*0018*/ 	.byte	0x04, 0x11
        /*001a*/ 	.short	(.L_7 - .L_6)
	.align		4
.L_6:
        /*001c*/ 	.word	index@(triton_poi_fused__native_batch_norm_legit_no_training_relu_11)
        /*0020*/ 	.word	0x00000000


	//----- nvinfo : EIATTR_MIN_STACK_SIZE
	.align		4
.L_7:
        /*0024*/ 	.byte	0x04, 0x12
        /*0026*/ 	.short	(.L_9 - .L_8)
	.align		4
.L_8:
        /*0028*/ 	.word	index@(triton_poi_fused__native_batch_norm_legit_no_training_relu_11)
        /*002c*/ 	.word	0x00000000
.L_9:


//--------------------- .nv.info.triton_poi_fused__native_batch_norm_legit_no_training_relu_11 --------------------------
	.section	.nv.info.triton_poi_fused__native_batch_norm_legit_no_training_relu_11,"",@"SHT_CUDA_INFO"
	.sectionflags	@""
	.align	4


	//----- nvinfo : EIATTR_CUDA_API_VERSION
	.align		4
        /*0000*/ 	.byte	0x04, 0x37
        /*0002*/ 	.short	(.L_11 - .L_10)
.L_10:
        /*0004*/ 	.word	0x0000007c


	//----- nvinfo : EIATTR_KPARAM_INFO
	.align		4
.L_11:
        /*0008*/ 	.byte	0x04, 0x17
        /*000a*/ 	.short	(.L_13 - .L_12)
.L_12:
        /*000c*/ 	.word	0x00000000
        /*0010*/ 	.short	0x0003
        /*0012*/ 	.short	0x0018
        /*0014*/ 	.byte	0x00, 0xf0, 0x11, 0x00


	//----- nvinfo : EIATTR_KPARAM_INFO
	.align		4
.L_13:
        /*0018*/ 	.byte	0x04, 0x17
        /*001a*/ 	.short	(.L_15 - .L_14)
.L_14:
        /*001c*/ 	.word	0x00000000
        /*0020*/ 	.short	0x0002
        /*0022*/ 	.short	0x0010
        /*0024*/ 	.byte	0x00, 0xf4, 0x21, 0x00


	//----- nvinfo : EIATTR_KPARAM_INFO
	.align		4
.L_15:
        /*0028*/ 	.byte	0x04, 0x17
        /*002a*/ 	.short	(.L_17 - .L_16)
.L_16:
        /*002c*/ 	.word	0x00000000
        /*0030*/ 	.short	0x0001
        /*0032*/ 	.short	0x0008
        /*0034*/ 	.byte	0x00, 0xf4, 0x21, 0x00


	//----- nvinfo : EIATTR_KPARAM_INFO
	.align		4
.L_17:
        /*0038*/ 	.byte	0x04, 0x17
        /*003a*/ 	.short	(.L_19 - .L_18)
.L_18:
        /*003c*/ 	.word	0x00000000
        /*0040*/ 	.short	0x0000
        /*0042*/ 	.short	0x0000
        /*0044*/ 	.byte	0x00, 0xf4, 0x21, 0x00


	//----- nvinfo : EIATTR_SPARSE_MMA_MASK
	.align		4
.L_19:
        /*0048*/ 	.byte	0x03, 0x50
        /*004a*/ 	.short	0x0000


	//----- nvinfo : EIATTR_MAXREG_COUNT
	.align		4
        /*004c*/ 	.byte	0x03, 0x1b
        /*004e*/ 	.short	0x00ff


	//----- nvinfo : EIATTR_EXIT_INSTR_OFFSETS
	.align		4
        /*0050*/ 	.byte	0x04, 0x1c
        /*0052*/ 	.short	(.L_21 - .L_20)


	//   ....[0]....
.L_20:
        /*0054*/ 	.word	0x00000910


	//----- nvinfo : EIATTR_REQNTID
	.align		4
.L_21:
        /*0058*/ 	.byte	0x04, 0x10
        /*005a*/ 	.short	(.L_23 - .L_22)
.L_22:
        /*005c*/ 	.word	0x00000080
        /*0060*/ 	.word	0x00000001
        /*0064*/ 	.word	0x00000001


	//----- nvinfo : EIATTR_CBANK_PARAM_SIZE
	.align		4
.L_23:
        /*0068*/ 	.byte	0x03, 0x19
        /*006a*/ 	.short	0x001c


	//----- nvinfo : EIATTR_PARAM_CBANK
	.align		4
        /*006c*/ 	.byte	0x04, 0x0a
        /*006e*/ 	.short	(.L_25 - .L_24)
	.align		4
.L_24:
        /*0070*/ 	.word	index@(.nv.constant0.triton_poi_fused__native_batch_norm_legit_no_training_relu_11)
        /*0074*/ 	.short	0x0210
        /*0076*/ 	.short	0x001c


	//----- nvinfo : EIATTR_SW_WAR
	.align		4
.L_25:
        /*0078*/ 	.byte	0x04, 0x36
        /*007a*/ 	.short	(.L_27 - .L_26)
.L_26:
        /*007c*/ 	.word	0x00000008
.L_27:


//--------------------- .nv.callgraph             --------------------------
	.section	.nv.callgraph,"",@"SHT_CUDA_CALLGRAPH"
	.align	4
	.sectionentsize	8
	.align		4
        /*0000*/ 	.word	0x00000000
	.align		4
        /*0004*/ 	.word	0xffffffff
	.align		4
        /*0008*/ 	.word	0x00000000
	.align		4
        /*000c*/ 	.word	0xfffffffe
	.align		4
        /*0010*/ 	.word	0x00000000
	.align		4
        /*0014*/ 	.word	0xfffffffd
	.align		4
        /*0018*/ 	.word	0x00000000
	.align		4
        /*001c*/ 	.word	0xfffffffc


//--------------------- .nv.constant4             --------------------------
	.section	.nv.constant4,"a",@progbits
	.align	8
	.align		8
.nv.constant4:
        /*0000*/ 	.dword	_$_str
	.align		8
        /*0008*/ 	.dword	_$_str_$_2


//--------------------- .text.triton_poi_fused__native_batch_norm_legit_no_training_relu_11 --------------------------
	.section	.text.triton_poi_fused__native_batch_norm_legit_no_training_relu_11,"ax",@progbits
	.align	128
        .global         triton_poi_fused__native_batch_norm_legit_no_training_relu_11
        .type           triton_poi_fused__native_batch_norm_legit_no_training_relu_11,@function
        .size           triton_poi_fused__native_batch_norm_legit_no_training_relu_11,(.L_x_1 - triton_poi_fused__native_batch_norm_legit_no_training_relu_11)
        .other          triton_poi_fused__native_batch_norm_legit_no_training_relu_11,@"STO_CUDA_ENTRY STV_DEFAULT"
triton_poi_fused__native_batch_norm_legit_no_training_relu_11:
.text.triton_poi_fused__native_batch_norm_legit_no_training_relu_11:
[----:B------:R-:W-:Y:S01]  /*0000*/  LDC R1, c[0x0][0x28] ;  /* 0x00000a00ff017b82 */ /* 0x000fe20000000800 */
[----:B------:R-:W1:Y:S07]  /*0010*/  S2R R0, SR_TID.X ;  /* 0x0000000000007919 */ /* 0x000e6e0000002100 */
[----:B------:R-:W2:Y:S01]  /*0020*/  LDC.64 R2, c[0x0][0x220] ;  /* 0x00008800ff027b82 */ /* 0x000ea20000000a00 */
[----:B------:R-:W-:Y:S01]  /*0030*/  ULDC.64 UR4, c[0x0][0x208] ;  /* 0x0000820000047ab9 */ /* 0x000fe20000000a00 */
[----:B------:R-:W3:Y:S06]  /*0040*/  S2R R15, SR_CTAID.X ;  /* 0x00000000000f7919 */ /* 0x000eec0000002500 */
[----:B------:R-:W4:Y:S08]  /*0050*/  LDC.64 R20, c[0x0][0x218] ;  /* 0x00008600ff147b82 */ /* 0x000f300000000a00 */
[----:B------:R-:W5:Y:S01]  /*0060*/  LDC.64 R12, c[0x0][0x210] ;  /* 0x00008400ff0c7b82 */ /* 0x000f620000000a00 */
[----:B-1----:R-:W-:-:S04]  /*0070*/  SHF.L.U32 R0, R0, 0x2, RZ ;  /* 0x0000000200007819 */ /* 0x002fc800000006ff */
[----:B------:R-:W-:-:S04]  /*0080*/  LOP3.LUT R0, R0, 0x1fc, RZ, 0xc0, !PT ;  /* 0x000001fc00007812 */ /* 0x000fc800078ec0ff */
[----:B---3--:R-:W-:-:S04]  /*0090*/  LEA R15, R15, R0, 0xa ;  /* 0x000000000f0f7211 */ /* 0x008fc800078e50ff */
[----:B------:R-:W-:Y:S01]  /*00a0*/  IADD3 R23, R15, 0x200, RZ ;  /* 0x000002000f177810 */ /* 0x000fe20007ffe0ff */
[----:B------:R-:W-:-:S05]  /*00b0*/  IMAD.HI R0, R15, 0x2aaaaaab, RZ ;  /* 0x2aaaaaab0f007827 */ /* 0x000fca00078e02ff */
[----:B------:R-:W-:-:S04]  /*00c0*/  SHF.R.U32.HI R5, RZ, 0x1f, R0 ;  /* 0x0000001fff057819 */ /* 0x000fc80000011600 */
[----:B------:R-:W-:-:S05]  /*00d0*/  LEA.HI R0, R0, R5, RZ, 0x1b ;  /* 0x0000000500007211 */ /* 0x000fca00078fd8ff */
[----:B------:R-:W-:Y:S02]  /*00e0*/  IMAD R17, R0, -0xc0, R15 ;  /* 0xffffff4000117824 */ /* 0x000fe400078e020f */
[----:B------:R-:W-:-:S04]  /*00f0*/  IMAD.HI R0, R23, 0x2aaaaaab, RZ ;  /* 0x2aaaaaab17007827 */ /* 0x000fc800078e02ff */
[----:B--2---:R-:W-:-:S06]  /*0100*/  IMAD.WIDE R8, R17, 0x4, R2 ;  /* 0x0000000411087825 */ /* 0x004fcc00078e0202 */
[----:B------:R-:W2:Y:S01]  /*0110*/  LDG.E.EL.128 R8, desc[UR4][R8.64] ;  /* 0x0000000408087981 */ /* 0x000ea2000c2e1d00 */
[----:B------:R-:W-:-:S04]  /*0120*/  SHF.R.U32.HI R5, RZ, 0x1f, R0 ;  /* 0x0000001fff057819 */ /* 0x000fc80000011600 */
[----:B------:R-:W-:-:S05]  /*0130*/  LEA.HI R0, R0, R5, RZ, 0x1b ;  /* 0x0000000500007211 */ /* 0x000fca00078fd8ff */
[----:B------:R-:W-:-:S04]  /*0140*/  IMAD R23, R0, -0xc0, R23 ;  /* 0xffffff4000177824 */ /* 0x000fc800078e0217 */
[----:B------:R-:W-:-:S04]  /*0150*/  IMAD.WIDE R4, R23, 0x4, R2 ;  /* 0x0000000417047825 */ /* 0x000fc800078e0202 */
[----:B----4-:R-:W-:Y:S02]  /*0160*/  IMAD.WIDE R16, R17, 0x4, R20 ;  /* 0x0000000411107825 */ /* 0x010fe400078e0214 */
[----:B------:R-:W3:Y:S02]  /*0170*/  LDG.E.EL.128 R4, desc[UR4][R4.64] ;  /* 0x0000000404047981 */ /* 0x000ee4000c2e1d00 */
[----:B-----5:R-:W-:Y:S02]  /*0180*/  IMAD.WIDE R2, R15, 0x4, R12 ;  /* 0x000000040f027825 */ /* 0x020fe400078e020c */
[----:B------:R-:W4:Y:S04]  /*0190*/  LDG.E.EL.128 R16, desc[UR4][R16.64] ;  /* 0x0000000410107981 */ /* 0x000f28000c2e1d00 */
[----:B------:R-:W4:Y:S01]  /*01a0*/  LDG.E.128 R12, desc[UR4][R2.64] ;  /* 0x00000004020c7981 */ /* 0x000f22000c1e1d00 */
[----:B------:R-:W-:-:S03]  /*01b0*/  IMAD.WIDE R24, R23, 0x4, R20 ;  /* 0x0000000417187825 */ /* 0x000fc600078e0214 */
[----:B------:R-:W5:Y:S04]  /*01c0*/  LDG.E.128 R20, desc[UR4][R2.64+0x800] ;  /* 0x0008000402147981 */ /* 0x000f68000c1e1d00 */
[----:B------:R-:W5:Y:S01]  /*01d0*/  LDG.E.EL.128 R24, desc[UR4][R24.64] ;  /* 0x0000000418187981 */ /* 0x000f62000c2e1d00 */
[----:B--2---:R-:W-:-:S06]  /*01e0*/  FADD R0, R8, 9.9999997473787516356e-06 ;  /* 0x3727c5ac08007421 */ /* 0x004fcc0000000000 */
[----:B------:R-:W1:Y:S01]  /*01f0*/  MUFU.SQRT R0, R0 ;  /* 0x0000000000007308 */ /* 0x000e620000002000 */
[----:B------:R-:W-:Y:S01]  /*0200*/  FADD R8, R9, 9.9999997473787516356e-06 ;  /* 0x3727c5ac09087421 */ /* 0x000fe20000000000 */
[C---:B-1----:R-:W-:Y:S02]  /*0210*/  FSETP.GT.AND P0, PT, R0.reuse, 8.50705917302346158658e+37, PT ;  /* 0x7e8000000000780b */ /* 0x042fe40003f04000 */
[----:B------:R-:W-:-:S04]  /*0220*/  FSETP.GEU.AND P4, PT, R0, 1.175494350822287508e-38, PT ;  /* 0x008000000000780b */ /* 0x000fc80003f8e000 */
[----:B------:R-:W1:Y:S01]  /*0230*/  MUFU.SQRT R8, R8 ;  /* 0x0000000800087308 */ /* 0x000e620000002000 */
[----:B------:R-:W-:Y:S01]  /*0240*/  FADD R9, R10, 9.9999997473787516356e-06 ;  /* 0x3727c5ac0a097421 */ /* 0x000fe20000000000 */
[----:B------:R-:W-:-:S05]  /*0250*/  FADD R11, R11, 9.9999997473787516356e-06 ;  /* 0x3727c5ac0b0b7421 */ /* 0x000fca0000000000 */
[----:B------:R-:W-:Y:S01]  /*0260*/  @P0 FMUL R0, R0, 0.25 ;  /* 0x3e80000000000820 */ /* 0x000fe20000400000 */
[----:B------:R2:W-:Y:S03]  /*0270*/  MUFU.SQRT R10, R11 ;  /* 0x0000000b000a7308 */ /* 0x0005e60000002000 */
[----:B------:R-:W-:Y:S01]  /*0280*/  @!P4 FMUL R0, R0, 16777216 ;  /* 0x4b8000000000c820 */ /* 0x000fe20000400000 */
[----:B---3--:R-:W-:-:S04]  /*0290*/  FADD R4, R4, 9.9999997473787516356e-06 ;  /* 0x3727c5ac04047421 */ /* 0x008fc80000000000 */
[----:B------:R-:W3:Y:S01]  /*02a0*/  MUFU.SQRT R9, R9 ;  /* 0x0000000900097308 */ /* 0x000ee20000002000 */
[----:B--2---:R-:W-:Y:S01]  /*02b0*/  HFMA2.MMA R11, -RZ, RZ, 1.625, 0 ;  /* 0x3e800000ff0b7435 */ /* 0x004fe200000001ff */
[----:B-1----:R-:W-:Y:S01]  /*02c0*/  FSETP.GT.AND P1, PT, R8, 8.50705917302346158658e+37, PT ;  /* 0x7e8000000800780b */ /* 0x002fe20003f24000 */
[----:B----4-:R-:W-:-:S05]  /*02d0*/  FADD R15, R15, -R19 ;  /* 0x800000130f0f7221 */ /* 0x010fca0000000000 */
[----:B------:R-:W1:Y:S01]  /*02e0*/  MUFU.RCP R0, R0 ;  /* 0x0000000000007308 */ /* 0x000e620000001000 */
[----:B------:R-:W-:Y:S02]  /*02f0*/  FSETP.GEU.AND P2, PT, R8, 1.175494350822287508e-38, PT ;  /* 0x008000000800780b */ /* 0x000fe40003f4e000 */
[----:B------:R-:W-:Y:S01]  /*0300*/  FSEL R19, R11, 1, P0 ;  /* 0x3f8000000b137808 */ /* 0x000fe20000000000 */
[----:B------:R-:W-:-:S04]  /*0310*/  FADD R5, R5, 9.9999997473787516356e-06 ;  /* 0x3727c5ac05057421 */ /* 0x000fc80000000000 */
[----:B------:R-:W2:Y:S01]  /*0320*/  MUFU.SQRT R4, R4 ;  /* 0x0000000400047308 */ /* 0x000ea20000002000 */
[----:B------:R-:W-:Y:S01]  /*0330*/  FADD R6, R6, 9.9999997473787516356e-06 ;  /* 0x3727c5ac06067421 */ /* 0x000fe20000000000 */
[----:B------:R-:W-:Y:S01]  /*0340*/  FADD R13, R13, -R17 ;  /* 0x800000110d0d7221 */ /* 0x000fe20000000000 */
[----:B------:R-:W-:Y:S01]  /*0350*/  @!P4 FMUL R19, R19, 16777216 ;  /* 0x4b8000001313c820 */ /* 0x000fe20000400000 */
[----:B---3--:R-:W-:Y:S01]  /*0360*/  FSETP.GT.AND P3, PT, R9, 8.50705917302346158658e+37, PT ;  /* 0x7e8000000900780b */ /* 0x008fe20003f64000 */
[----:B------:R-:W-:Y:S01]  /*0370*/  FADD R17, R7, 9.9999997473787516356e-06 ;  /* 0x3727c5ac07117421 */ /* 0x000fe20000000000 */
[----:B------:R-:W-:Y:S01]  /*0380*/  FSETP.GT.AND P0, PT, R10, 8.50705917302346158658e+37, PT ;  /* 0x7e8000000a00780b */ /* 0x000fe20003f04000 */
[----:B-1----:R-:W-:Y:S01]  /*0390*/  FMUL R7, R0, R19 ;  /* 0x0000001300077220 */ /* 0x002fe20000400000 */
[----:B------:R-:W-:Y:S01]  /*03a0*/  FSEL R29, R11, 1, P1 ;  /* 0x3f8000000b1d7808 */ /* 0x000fe20000800000 */
[----:B------:R-:W1:Y:S01]  /*03b0*/  MUFU.SQRT R5, R5 ;  /* 0x0000000500057308 */ /* 0x000e620000002000 */
[----:B------:R-:W-:Y:S01]  /*03c0*/  @P1 FMUL R8, R8, 0.25 ;  /* 0x3e80000008081820 */ /* 0x000fe20000400000 */
[----:B------:R-:W-:-:S02]  /*03d0*/  FSETP.GEU.AND P6, PT, R9, 1.175494350822287508e-38, PT ;  /* 0x008000000900780b */ /* 0x000fc40003fce000 */
[----:B------:R-:W-:-:S04]  /*03e0*/  FSETP.GEU.AND P1, PT, R10, 1.175494350822287508e-38, PT ;  /* 0x008000000a00780b */ /* 0x000fc80003f2e000 */
[----:B------:R-:W3:Y:S01]  /*03f0*/  MUFU.SQRT R6, R6 ;  /* 0x0000000600067308 */ /* 0x000ee20000002000 */
[----:B------:R-:W-:Y:S01]  /*0400*/  @!P2 FMUL R8, R8, 16777216 ;  /* 0x4b8000000808a820 */ /* 0x000fe20000400000 */
[----:B------:R-:W-:Y:S01]  /*0410*/  @!P2 FMUL R29, R29, 16777216 ;  /* 0x4b8000001d1da820 */ /* 0x000fe20000400000 */
[----:B--2---:R-:W-:-:S05]  /*0420*/  FSETP.GT.AND P2, PT, R4, 8.50705917302346158658e+37, PT ;  /* 0x7e8000000400780b */ /* 0x004fca0003f44000 */
[----:B------:R2:W4:Y:S01]  /*0430*/  MUFU.SQRT R0, R17 ;  /* 0x0000001100007308 */ /* 0x0005220000002000 */
[----:B------:R-:W-:Y:S01]  /*0440*/  FADD R12, R12, -R16 ;  /* 0x800000100c0c7221 */ /* 0x000fe20000000000 */
[----:B------:R-:W-:Y:S01]  /*0450*/  @P3 FMUL R9, R9, 0.25 ;  /* 0x3e80000009093820 */ /* 0x000fe20000400000 */
[C---:B------:R-:W-:Y:S01]  /*0460*/  FSEL R16, R11.reuse, 1, P3 ;  /* 0x3f8000000b107808 */ /* 0x040fe20001800000 */
[----:B------:R-:W-:Y:S01]  /*0470*/  @P0 FMUL R10, R10, 0.25 ;  /* 0x3e8000000a0a0820 */ /* 0x000fe20000400000 */
[----:B--2---:R-:W-:Y:S01]  /*0480*/  FSEL R17, R11, 1, P0 ;  /* 0x3f8000000b117808 */ /* 0x004fe20000000000 */
[----:B------:R-:W-:Y:S02]  /*0490*/  @!P6 FMUL R9, R9, 16777216 ;  /* 0x4b8000000909e820 */ /* 0x000fe40000400000 */
[----:B------:R-:W-:Y:S01]  /*04a0*/  @!P1 FMUL R10, R10, 16777216 ;  /* 0x4b8000000a0a9820 */ /* 0x000fe20000400000 */
[----:B------:R-:W-:Y:S01]  /*04b0*/  @!P6 FMUL R16, R16, 16777216 ;  /* 0x4b8000001010e820 */ /* 0x000fe20000400000 */
[----:B-1----:R-:W-:Y:S01]  /*04c0*/  FSETP.GT.AND P5, PT, R5, 8.50705917302346158658e+37, PT ;  /* 0x7e8000000500780b */ /* 0x002fe20003fa4000 */
[----:B------:R-:W-:Y:S01]  /*04d0*/  @!P1 FMUL R17, R17, 16777216 ;  /* 0x4b80000011119820 */ /* 0x000fe20000400000 */
[----:B---3--:R-:W-:-:S02]  /*04e0*/  FSETP.GT.AND P6, PT, R6, 8.50705917302346158658e+37, PT ;  /* 0x7e8000000600780b */ /* 0x008fc40003fc4000 */
[----:B----4-:R-:W-:Y:S01]  /*04f0*/  FSETP.GT.AND P1, PT, R0, 8.50705917302346158658e+37, PT ;  /* 0x7e8000000000780b */ /* 0x010fe20003f24000 */
[----:B------:R1:W-:Y:S01]  /*0500*/  MUFU.RCP R19, R9 ;  /* 0x0000000900137308 */ /* 0x0003e20000001000 */
[C---:B------:R-:W-:Y:S01]  /*0510*/  FSETP.GEU.AND P3, PT, R4.reuse, 1.175494350822287508e-38, PT ;  /* 0x008000000400780b */ /* 0x040fe20003f6e000 */
[----:B------:R-:W-:Y:S01]  /*0520*/  @P2 FMUL R4, R4, 0.25 ;  /* 0x3e80000004042820 */ /* 0x000fe20000400000 */
[----:B------:R-:W-:Y:S02]  /*0530*/  FSETP.GEU.AND P4, PT, R5, 1.175494350822287508e-38, PT ;  /* 0x008000000500780b */ /* 0x000fe40003f8e000 */
[----:B------:R-:W-:Y:S02]  /*0540*/  FSETP.GEU.AND P0, PT, R6, 1.175494350822287508e-38, PT ;  /* 0x008000000600780b */ /* 0x000fe40003f0e000 */
[----:B-1----:R-:W-:Y:S02]  /*0550*/  FSEL R9, R11, 1, P2 ;  /* 0x3f8000000b097808 */ /* 0x002fe40001000000 */
[----:B------:R-:W-:Y:S01]  /*0560*/  FSETP.GEU.AND P2, PT, R0, 1.175494350822287508e-38, PT ;  /* 0x008000000000780b */ /* 0x000fe20003f4e000 */
[----:B------:R-:W1:Y:S01]  /*0570*/  MUFU.RCP R8, R8 ;  /* 0x0000000800087308 */ /* 0x000e620000001000 */
[----:B------:R-:W-:Y:S01]  /*0580*/  @P5 FMUL R5, R5, 0.25 ;  /* 0x3e80000005055820 */ /* 0x000fe20000400000 */
[----:B------:R-:W-:Y:S01]  /*0590*/  @P6 FMUL R6, R6, 0.25 ;  /* 0x3e80000006066820 */ /* 0x000fe20000400000 */
[----:B------:R-:W-:-:S05]  /*05a0*/  @P1 FMUL R0, R0, 0.25 ;  /* 0x3e80000000001820 */ /* 0x000fca0000400000 */
[----:B------:R-:W2:Y:S01]  /*05b0*/  MUFU.RCP R10, R10 ;  /* 0x0000000a000a7308 */ /* 0x000ea20000001000 */
[----:B------:R-:W-:Y:S01]  /*05c0*/  @!P3 FMUL R4, R4, 16777216 ;  /* 0x4b8000000404b820 */ /* 0x000fe20000400000 */
[----:B------:R-:W-:Y:S01]  /*05d0*/  @!P4 FMUL R5, R5, 16777216 ;  /* 0x4b8000000505c820 */ /* 0x000fe20000400000 */
[----:B------:R-:W-:Y:S01]  /*05e0*/  @!P0 FMUL R6, R6, 16777216 ;  /* 0x4b80000006068820 */ /* 0x000fe20000400000 */
[----:B------:R-:W-:Y:S01]  /*05f0*/  @!P2 FMUL R0, R0, 16777216 ;  /* 0x4b8000000000a820 */ /* 0x000fe20000400000 */
[----:B-1----:R-:W-:-:S03]  /*0600*/  FMUL R8, R8, R29 ;  /* 0x0000001d08087220 */ /* 0x002fc60000400000 */
[----:B------:R-:W1:Y:S01]  /*0610*/  MUFU.RCP R4, R4 ;  /* 0x0000000400047308 */ /* 0x000e620000001000 */
[----:B------:R-:W-:Y:S01]  /*0620*/  FMUL R8, R8, R13 ;  /* 0x0000000d08087220 */ /* 0x000fe20000400000 */
[----:B--2---:R-:W-:-:S06]  /*0630*/  FMUL R10, R10, R17 ;  /* 0x000000110a0a7220 */ /* 0x004fcc0000400000 */
[----:B------:R-:W2:Y:S01]  /*0640*/  MUFU.RCP R5, R5 ;  /* 0x0000000500057308 */ /* 0x000ea20000001000 */
[----:B------:R-:W-:Y:S01]  /*0650*/  FSEL R13, R11, 1, P6 ;  /* 0x3f8000000b0d7808 */ /* 0x000fe20003000000 */
[----:B------:R-:W-:-:S06]  /*0660*/  FMUL R15, R10, R15 ;  /* 0x0000000f0a0f7220 */ /* 0x000fcc0000400000 */
[----:B------:R-:W3:Y:S01]  /*0670*/  MUFU.RCP R6, R6 ;  /* 0x0000000600067308 */ /* 0x000ee20000001000 */
[----:B------:R-:W-:-:S07]  /*0680*/  FSEL R10, R11, 1, P5 ;  /* 0x3f8000000b0a7808 */ /* 0x000fce0002800000 */
[----:B------:R-:W4:Y:S01]  /*0690*/  MUFU.RCP R0, R0 ;  /* 0x0000000000007308 */ /* 0x000f220000001000 */
[----:B------:R-:W-:Y:S01]  /*06a0*/  FSEL R11, R11, 1, P1 ;  /* 0x3f8000000b0b7808 */ /* 0x000fe20000800000 */
[----:B------:R-:W-:Y:S01]  /*06b0*/  FADD R14, R14, -R18 ;  /* 0x800000120e0e7221 */ /* 0x000fe20000000000 */
[----:B------:R-:W-:Y:S01]  /*06c0*/  FMUL R19, R19, R16 ;  /* 0x0000001013137220 */ /* 0x000fe20000400000 */
[----:B------:R-:W-:Y:S01]  /*06d0*/  @!P3 FMUL R9, R9, 16777216 ;  /* 0x4b8000000909b820 */ /* 0x000fe20000400000 */
[----:B------:R-:W-:Y:S01]  /*06e0*/  @!P4 FMUL R10, R10, 16777216 ;  /* 0x4b8000000a0ac820 */ /* 0x000fe20000400000 */
[----:B------:R-:W-:Y:S01]  /*06f0*/  @!P0 FMUL R13, R13, 16777216 ;  /* 0x4b8000000d0d8820 */ /* 0x000fe20000400000 */
[----:B------:R-:W-:Y:S01]  /*0700*/  @!P2 FMUL R11, R11, 16777216 ;  /* 0x4b8000000b0ba820 */ /* 0x000fe20000400000 */
[----:B------:R-:W-:Y:S01]  /*0710*/  FMUL R7, R7, R12 ;  /* 0x0000000c07077220 */ /* 0x000fe20000400000 */
[----:B------:R-:W-:Y:S01]  /*0720*/  FMUL R14, R19, R14 ;  /* 0x0000000e130e7220 */ /* 0x000fe20000400000 */
[----:B-----5:R-:W-:Y:S01]  /*0730*/  FADD R23, R23, -R27 ;  /* 0x8000001b17177221 */ /* 0x020fe20000000000 */
[----:B------:R-:W-:Y:S01]  /*0740*/  FADD R17, R22, -R26 ;  /* 0x8000001a16117221 */ /* 0x000fe20000000000 */
[----:B------:R-:W-:Y:S01]  /*0750*/  FADD R12, R21, -R25 ;  /* 0x80000019150c7221 */ /* 0x000fe20000000000 */
[----:B------:R-:W-:Y:S01]  /*0760*/  FADD R19, R20, -R24 ;  /* 0x8000001814137221 */ /* 0x000fe20000000000 */
[----:B-1----:R-:W-:Y:S01]  /*0770*/  FMUL R4, R4, R9 ;  /* 0x0000000904047220 */ /* 0x002fe20000400000 */
[----:B--2---:R-:W-:Y:S01]  /*0780*/  FMUL R5, R5, R10 ;  /* 0x0000000a05057220 */ /* 0x004fe20000400000 */
[----:B---3--:R-:W-:Y:S01]  /*0790*/  FMUL R6, R6, R13 ;  /* 0x0000000d06067220 */ /* 0x008fe20000400000 */
[----:B----4-:R-:W-:Y:S01]  /*07a0*/  FMUL R0, R0, R11 ;  /* 0x0000000b00007220 */ /* 0x010fe20000400000 */
[----:B------:R-:W-:Y:S01]  /*07b0*/  FMUL R4, R4, R19 ;  /* 0x0000001304047220 */ /* 0x000fe20000400000 */
[----:B------:R-:W-:Y:S01]  /*07c0*/  FMUL R5, R5, R12 ;  /* 0x0000000c05057220 */ /* 0x000fe20000400000 */
[----:B------:R-:W-:Y:S01]  /*07d0*/  FMUL R6, R6, R17 ;  /* 0x0000001106067220 */ /* 0x000fe20000400000 */
[----:B------:R-:W-:Y:S01]  /*07e0*/  FMUL R0, R0, R23 ;  /* 0x0000001700007220 */ /* 0x000fe20000400000 */
[----:B------:R-:W-:-:S02]  /*07f0*/  FSETP.GEU.AND P6, PT, R15, RZ, PT ;  /* 0x000000ff0f00720b */ /* 0x000fc40003fce000 */
[----:B------:R-:W-:Y:S02]  /*0800*/  FSETP.GEU.AND P2, PT, R7, RZ, PT ;  /* 0x000000ff0700720b */ /* 0x000fe40003f4e000 */
[----:B------:R-:W-:Y:S02]  /*0810*/  SEL R15, R15, RZ, P6 ;  /* 0x000000ff0f0f7207 */ /* 0x000fe40003000000 */
[----:B------:R-:W-:Y:S02]  /*0820*/  FSETP.GEU.AND P0, PT, R14, RZ, PT ;  /* 0x000000ff0e00720b */ /* 0x000fe40003f0e000 */
[----:B------:R-:W-:Y:S02]  /*0830*/  FSETP.GEU.AND P1, PT, R8, RZ, PT ;  /* 0x000000ff0800720b */ /* 0x000fe40003f2e000 */
[----:B------:R-:W-:Y:S02]  /*0840*/  FSETP.GEU.AND P3, PT, R6, RZ, PT ;  /* 0x000000ff0600720b */ /* 0x000fe40003f6e000 */
[----:B------:R-:W-:-:S02]  /*0850*/  FSETP.GEU.AND P4, PT, R5, RZ, PT ;  /* 0x000000ff0500720b */ /* 0x000fc40003f8e000 */
[----:B------:R-:W-:Y:S02]  /*0860*/  FSETP.GEU.AND P5, PT, R4, RZ, PT ;  /* 0x000000ff0400720b */ /* 0x000fe40003fae000 */
[----:B------:R-:W-:Y:S02]  /*0870*/  FSETP.GEU.AND P6, PT, R0, RZ, PT ;  /* 0x000000ff0000720b */ /* 0x000fe40003fce000 */
[----:B------:R-:W-:Y:S02]  /*0880*/  SEL R12, R7, RZ, P2 ;  /* 0x000000ff070c7207 */ /* 0x000fe40001000000 */
[----:B------:R-:W-:Y:S02]  /*0890*/  SEL R14, R14, RZ, P0 ;  /* 0x000000ff0e0e7207 */ /* 0x000fe40000000000 */
[----:B------:R-:W-:Y:S02]  /*08a0*/  SEL R13, R8, RZ, P1 ;  /* 0x000000ff080d7207 */ /* 0x000fe40000800000 */
[----:B------:R-:W-:-:S02]  /*08b0*/  SEL R6, R6, RZ, P3 ;  /* 0x000000ff06067207 */ /* 0x000fc40001800000 */
[----:B------:R-:W-:Y:S02]  /*08c0*/  SEL R5, R5, RZ, P4 ;  /* 0x000000ff05057207 */ /* 0x000fe40002000000 */
[----:B------:R-:W-:Y:S02]  /*08d0*/  SEL R4, R4, RZ, P5 ;  /* 0x000000ff04047207 */ /* 0x000fe40002800000 */
[----:B------:R-:W-:Y:S01]  /*08e0*/  SEL R7, R0, RZ, P6 ;  /* 0x000000ff00077207 */ /* 0x000fe20003000000 */
[----:B------:R-:W-:Y:S04]  /*08f0*/  STG.E.128 desc[UR4][R2.64], R12 ;  /* 0x0000000c02007986 */ /* 0x000fe8000c101d04 */
[----:B------:R-:W-:Y:S01]  /*0900*/  STG.E.128 desc[UR4][R2.64+0x800], R4 ;  /* 0x0008000402007986 */ /* 0x000fe2000c101d04 */
[----:B------:R-:W-:Y:S05]  /*0910*/  EXIT ;  /* 0x000000000000794d */ /* 0x000fea0003800000 */
.L_x_0:
[----:B------:R-:W-:-:S00]  /*0920*/  BRA `(.L_x_0) ;  /* 0xfffffffc00fc7947 */ /* 0x000fc0000383ffff */
[----:B------:R-:W-:-:S00]  /*0930*/  NOP ;  /* 0x0000000000007918 */ /* 0x000fc00000000000 */
        /* <DEDUP_REMOVED lines=12> */
.L_x_1:


//--------------------- .nv.global.init           --------------------------
	.section	.nv.global.init,"aw",@progbits
.nv.global.init:
	.type		_$_str,@object
	.size		_$_str,(_$_str_$_2 - _$_str)
_$_str:
        /*0000*/ 	.byte	0x5f, 0x5f, 0x43, 0x55, 0x44, 0x41, 0x5f, 0x46, 0x54, 0x5a, 0x00
	.type		_$_str_$_2,@object
	.size		_$_str_$_2,(.L_1 - _$_str_$_2)
_$_str_$_2:
        /*000b*/ 	.byte	0x5f, 0x5f, 0x43, 0x55, 0x44, 0x41, 0x5f, 0x50, 0x52, 0x45, 0x43, 0x5f, 0x53, 0x51, 0x52, 0x54
        /*001b*/ 	.byte	0x00
.L_1:


//--------------------- .nv.constant0.triton_poi_fused__native_batch_norm_legit_no_training_relu_11 --------------------------
	.section	.nv.constant0.triton_poi_fused__native_batch_norm_legit_no_training_relu_11,"a",@progbits
	.sectionflags	@""
	.align	4
.nv.constant0.triton_poi_fused__native_batch_norm_legit_no_training_relu_11:
	.zero		556
